//
// Generated by NVIDIA NVVM Compiler
//
// Compiler Build ID: CL-36424714
// Cuda compilation tools, release 13.0, V13.0.88
// Based on NVVM 20.0.0
//

.version 9.0
.target sm_100
.address_size 64

	// .globl	_Z10helloCoresi
.extern .func  (.param .b32 func_retval0) vprintf
(
	.param .b64 vprintf_param_0,
	.param .b64 vprintf_param_1
)
;
.global .align 1 .b8 $str[9] = {104, 101, 108, 108, 111, 37, 100, 10};

.visible .entry _Z10helloCoresi(
	.param .u32 _Z10helloCoresi_param_0
)
{
	.local .align 8 .b8 	__local_depot0[8];
	.reg .b64 	%SP;
	.reg .b64 	%SPL;
	.reg .pred 	%p<2>;
	.reg .b32 	%r<9>;
	.reg .b64 	%rd<5>;

	mov.u64 	%SPL, __local_depot0;
	cvta.local.u64 	%SP, %SPL;
	ld.param.u32 	%r2, [_Z10helloCoresi_param_0];
	mov.u32 	%r3, %tid.x;
	mov.u32 	%r4, %ctaid.x;
	mov.u32 	%r5, %ntid.x;
	mad.lo.s32 	%r1, %r4, %r5, %r3;
	setp.ge.s32 	%p1, %r1, %r2;
	@%p1 bra 	$L__BB0_2;
	add.u64 	%rd1, %SP, 0;
	add.u64 	%rd2, %SPL, 0;
	add.s32 	%r6, %r1, 1;
	st.local.u32 	[%rd2], %r6;
	mov.u64 	%rd3, $str;
	cvta.global.u64 	%rd4, %rd3;
	{ // callseq 0, 0
	.param .b64 param0;
	st.param.b64 	[param0], %rd4;
	.param .b64 param1;
	st.param.b64 	[param1], %rd1;
	.param .b32 retval0;
	call.uni (retval0), 
	vprintf, 
	(
	param0, 
	param1
	);
	ld.param.b32 	%r7, [retval0];
	} // callseq 0
$L__BB0_2:
	ret;

}


// ===== COMPILED SASS (sm_100) =====

	.target	sm_100

	.elftype	@"ET_EXEC"


//--------------------- .note.nv.tkinfo           --------------------------
	.section	.note.nv.tkinfo,"",@"SHT_NOTE"
	.sectionflags	@"SHF_NOTE_NV_TKINFO"
	.tkinfo
        /*0018*/ 	.word	0x00000002
        /*0030*/ 	.string	""
        /*0030*/ 	.string	"ptxas"
        /*0030*/ 	.string	"Cuda compilation tools, release 13.0, V13.0.88"
        /*0030*/ 	.string	"Build cuda_13.0.r13.0/compiler.36424714_0"
        /*0030*/ 	.string	"-arch sm_100 -m 64 "



//--------------------- .note.nv.cuinfo           --------------------------
	.section	.note.nv.cuinfo,"",@"SHT_NOTE"
	.sectionflags	@"SHF_NOTE_NV_CUINFO"
        /*0018*/ 	.short	0x0002
        /*001a*/ 	.short	0x0064
        /*001c*/ 	.short	0x0082
	.zero		2


//--------------------- .nv.info                  --------------------------
	.section	.nv.info,"",@"SHT_CUDA_INFO"
	.align	4


	//----- nvinfo : EIATTR_REGCOUNT
	.align		4
        /*0000*/ 	.byte	0x04, 0x2f
        /*0002*/ 	.short	(.L_2 - .L_1)
	.align		4
.L_1:
        /*0004*/ 	.word	index@(_Z10helloCoresi)
        /*0008*/ 	.word	0x00000018


	//----- nvinfo : EIATTR_FRAME_SIZE
	.align		4
.L_2:
        /*000c*/ 	.byte	0x04, 0x11
        /*000e*/ 	.short	(.L_4 - .L_3)
	.align		4
.L_3:
        /*0010*/ 	.word	index@(_Z10helloCoresi)
        /*0014*/ 	.word	0x00000008


	//----- nvinfo : EIATTR_MIN_STACK_SIZE
	.align		4
.L_4:
        /*0018*/ 	.byte	0x04, 0x12
        /*001a*/ 	.short	(.L_6 - .L_5)
	.align		4
.L_5:
        /*001c*/ 	.word	index@(_Z10helloCoresi)
        /*0020*/ 	.word	0x00000008
.L_6:


//--------------------- .nv.compat                --------------------------
	.section	.nv.compat,"",@"SHT_CUDA_COMPAT_INFO"
	.align	4
        /*0000*/ 	.byte	0x02, 0x09, 0x00, 0x00, 0x02, 0x02, 0x01, 0x00, 0x02, 0x05, 0x05, 0x00, 0x03, 0x07, 0x01, 0x01
        /*0010*/ 	.byte	0x02, 0x03, 0x00, 0x00, 0x02, 0x06, 0x01, 0x00, 0x04, 0x0b, 0x08, 0x00, 0x09, 0x00, 0x00, 0x00
        /*0020*/ 	.byte	0x00, 0x00, 0x00, 0x00


//--------------------- .nv.info._Z10helloCoresi  --------------------------
	.section	.nv.info._Z10helloCoresi,"",@"SHT_CUDA_INFO"
	.sectionflags	@""
	.align	4


	//----- nvinfo : EIATTR_CUDA_API_VERSION
	.align		4
        /*0000*/ 	.byte	0x04, 0x37
        /*0002*/ 	.short	(.L_8 - .L_7)
.L_7:
        /*0004*/ 	.word	0x00000082


	//----- nvinfo : EIATTR_KPARAM_INFO
	.align		4
.L_8:
        /*0008*/ 	.byte	0x04, 0x17
        /*000a*/ 	.short	(.L_10 - .L_9)
.L_9:
        /*000c*/ 	.word	0x00000000
        /*0010*/ 	.short	0x0000
        /*0012*/ 	.short	0x0000
        /*0014*/ 	.byte	0x00, 0xf0, 0x11, 0x00


	//----- nvinfo : EIATTR_SPARSE_MMA_MASK
	.align		4
.L_10:
        /*0018*/ 	.byte	0x03, 0x50
        /*001a*/ 	.short	0x0000


	//----- nvinfo : EIATTR_MAXREG_COUNT
	.align		4
        /*001c*/ 	.byte	0x03, 0x1b
        /*001e*/ 	.short	0x00ff


	//----- nvinfo : EIATTR_EXTERNS
	.align		4
        /*0020*/ 	.byte	0x04, 0x0f
        /*0022*/ 	.short	(.L_12 - .L_11)


	//   ....[0]....
	.align		4
.L_11:
        /*0024*/ 	.word	index@(vprintf)


	//----- nvinfo : EIATTR_MERCURY_ISA_VERSION
	.align		4
.L_12:
        /*0028*/ 	.byte	0x03, 0x5f
        /*002a*/ 	.short	0x0101


	//----- nvinfo : EIATTR_VRC_CTA_INIT_COUNT
	.align		4
        /*002c*/ 	.byte	0x02, 0x4a
	.zero		1
	.zero		1


	//----- nvinfo : EIATTR_SYSCALL_OFFSETS
	.align		4
        /*0030*/ 	.byte	0x04, 0x46
        /*0032*/ 	.short	(.L_14 - .L_13)


	//   ....[0]....
.L_13:
        /*0034*/ 	.word	0x00000150


	//----- nvinfo : EIATTR_EXIT_INSTR_OFFSETS
	.align		4
.L_14:
        /*0038*/ 	.byte	0x04, 0x1c
        /*003a*/ 	.short	(.L_16 - .L_15)


	//   ....[0]....
.L_15:
        /*003c*/ 	.word	0x000000c0


	//   ....[1]....
        /*0040*/ 	.word	0x00000160


	//----- nvinfo : EIATTR_CRS_STACK_SIZE
	.align		4
.L_16:
        /*0044*/ 	.byte	0x04, 0x1e
        /*0046*/ 	.short	(.L_18 - .L_17)
.L_17:
        /*0048*/ 	.word	0x00000000


	//----- nvinfo : EIATTR_CBANK_PARAM_SIZE
	.align		4
.L_18:
        /*004c*/ 	.byte	0x03, 0x19
        /*004e*/ 	.short	0x0004


	//----- nvinfo : EIATTR_PARAM_CBANK
	.align		4
        /*0050*/ 	.byte	0x04, 0x0a
        /*0052*/ 	.short	(.L_20 - .L_19)
	.align		4
.L_19:
        /*0054*/ 	.word	index@(.nv.constant0._Z10helloCoresi)
        /*0058*/ 	.short	0x0380
        /*005a*/ 	.short	0x0004


	//----- nvinfo : EIATTR_SW_WAR
	.align		4
.L_20:
        /*005c*/ 	.byte	0x04, 0x36
        /*005e*/ 	.short	(.L_22 - .L_21)
.L_21:
        /*0060*/ 	.word	0x00000008
.L_22:


//--------------------- .nv.callgraph             --------------------------
	.section	.nv.callgraph,"",@"SHT_CUDA_CALLGRAPH"
	.align	4
	.sectionentsize	8
	.align		4
        /*0000*/ 	.word	0x00000000
	.align		4
        /*0004*/ 	.word	0xffffffff
	.align		4
        /*0008*/ 	.word	index@(_Z10helloCoresi)
	.align		4
        /*000c*/ 	.word	index@(vprintf)
	.align		4
        /*0010*/ 	.word	0x00000000
	.align		4
        /*0014*/ 	.word	0xfffffffe
	.align		4
        /*0018*/ 	.word	0x00000000
	.align		4
        /*001c*/ 	.word	0xfffffffd
	.align		4
        /*0020*/ 	.word	0x00000000
	.align		4
        /*0024*/ 	.word	0xfffffffc


//--------------------- .nv.constant4             --------------------------
	.section	.nv.constant4,"a",@progbits
	.align	8
	.align		8
.nv.constant4:
        /*0000*/ 	.dword	vprintf
	.align		8
        /*0008*/ 	.dword	$str


//--------------------- .text._Z10helloCoresi     --------------------------
	.section	.text._Z10helloCoresi,"ax",@progbits
	.align	128
        .global         _Z10helloCoresi
        .type           _Z10helloCoresi,@function
        .size           _Z10helloCoresi,(.L_x_2 - _Z10helloCoresi)
        .other          _Z10helloCoresi,@"STO_CUDA_ENTRY STV_DEFAULT"
_Z10helloCoresi:
.text._Z10helloCoresi:
[----:B------:R-:W0:Y:S01]  /*0000*/  LDC R1, c[0x0][0x37c] ;  /* 0x0000df00ff017b82 */ /* 0x000e220000000800 */
[----:B------:R-:W1:Y:S01]  /*0010*/  S2R R0, SR_TID.X ;  /* 0x0000000000007919 */ /* 0x000e620000002100 */
[----:B------:R-:W2:Y:S06]  /*0020*/  LDCU UR5, c[0x0][0x2fc] ;  /* 0x00005f80ff0577ac */ /* 0x000eac0008000800 */
[----:B------:R-:W1:Y:S01]  /*0030*/  S2UR UR6, SR_CTAID.X ;  /* 0x00000000000679c3 */ /* 0x000e620000002500 */
[----:B0-----:R-:W-:Y:S01]  /*0040*/  VIADD R1, R1, 0xfffffff8 ;  /* 0xfffffff801017836 */ /* 0x001fe20000000000 */
[----:B------:R-:W0:Y:S01]  /*0050*/  LDCU UR7, c[0x0][0x380] ;  /* 0x00007000ff0777ac */ /* 0x000e220008000800 */
[----:B------:R-:W3:Y:S05]  /*0060*/  LDCU UR4, c[0x0][0x2f8] ;  /* 0x00005f00ff0477ac */ /* 0x000eea0008000800 */
[----:B------:R-:W1:Y:S01]  /*0070*/  LDC R3, c[0x0][0x360] ;  /* 0x0000d800ff037b82 */ /* 0x000e620000000800 */
[----:B---3--:R-:W-:-:S05]  /*0080*/  IADD3 R6, P1, PT, R1, UR4, RZ ;  /* 0x0000000401067c10 */ /* 0x008fca000ff3e0ff */
[----:B--2---:R-:W-:Y:S02]  /*0090*/  IMAD.X R7, RZ, RZ, UR5, P1 ;  /* 0x00000005ff077e24 */ /* 0x004fe400088e06ff */
[----:B-1----:R-:W-:-:S05]  /*00a0*/  IMAD R0, R3, UR6, R0 ;  /* 0x0000000603007c24 */ /* 0x002fca000f8e0200 */
[----:B0-----:R-:W-:-:S13]  /*00b0*/  ISETP.GE.AND P0, PT, R0, UR7, PT ;  /* 0x0000000700007c0c */ /* 0x001fda000bf06270 */
[----:B------:R-:W-:Y:S05]  /*00c0*/  @P0 EXIT ;  /* 0x000000000000094d */ /* 0x000fea0003800000 */
[----:B------:R-:W-:Y:S01]  /*00d0*/  MOV R2, 0x0 ;  /* 0x0000000000027802 */ /* 0x000fe20000000f00 */
[----:B------:R-:W0:Y:S01]  /*00e0*/  LDCU.64 UR4, c[0x4][0x8] ;  /* 0x01000100ff0477ac */ /* 0x000e220008000a00 */
[----:B------:R-:W-:-:S04]  /*00f0*/  IADD3 R0, PT, PT, R0, 0x1, RZ ;  /* 0x0000000100007810 */ /* 0x000fc80007ffe0ff */
[----:B------:R-:W1:Y:S01]  /*0100*/  LDC.64 R2, c[0x4][R2] ;  /* 0x0100000002027b82 */ /* 0x000e620000000a00 */
[----:B------:R2:W-:Y:S01]  /*0110*/  STL [R1], R0 ;  /* 0x0000000001007387 */ /* 0x0005e20000100800 */
[----:B0-----:R-:W-:Y:S01]  /*0120*/  IMAD.U32 R4, RZ, RZ, UR4 ;  /* 0x00000004ff047e24 */ /* 0x001fe2000f8e00ff */
[----:B--2---:R-:W-:-:S07]  /*0130*/  MOV R5, UR5 ;  /* 0x0000000500057c02 */ /* 0x004fce0008000f00 */
[----:B------:R-:W-:-:S07]  /*0140*/  LEPC R20, `(.L_x_0) ;  /* 0x000000001014794e */ /* 0x000fce0000000000 */
[----:B-1----:R-:W-:Y:S05]  /*0150*/  CALL.ABS.NOINC R2 ;  /* 0x0000000002007343 */ /* 0x002fea0003c00000 */
.L_x_0:
[----:B------:R-:W-:Y:S05]  /*0160*/  EXIT ;  /* 0x000000000000794d */ /* 0x000fea0003800000 */
.L_x_1:
[----:B------:R-:W-:-:S00]  /*0170*/  BRA `(.L_x_1) ;  /* 0xfffffffc00fc7947 */ /* 0x000fc0000383ffff */
[----:B------:R-:W-:-:S00]  /*0180*/  NOP ;  /* 0x0000000000007918 */ /* 0x000fc00000000000 */
[----:B------:R-:W-:-:S00]  /*0190*/  NOP ;  /* 0x0000000000007918 */ /* 0x000fc00000000000 */
[----:B------:R-:W-:-:S00]  /*01a0*/  NOP ;  /* 0x0000000000007918 */ /* 0x000fc00000000000 */
[----:B------:R-:W-:-:S00]  /*01b0*/  NOP ;  /* 0x0000000000007918 */ /* 0x000fc00000000000 */
[----:B------:R-:W-:-:S00]  /*01c0*/  NOP ;  /* 0x0000000000007918 */ /* 0x000fc00000000000 */
[----:B------:R-:W-:-:S00]  /*01d0*/  NOP ;  /* 0x0000000000007918 */ /* 0x000fc00000000000 */
[----:B------:R-:W-:-:S00]  /*01e0*/  NOP ;  /* 0x0000000000007918 */ /* 0x000fc00000000000 */
[----:B------:R-:W-:-:S00]  /*01f0*/  NOP ;  /* 0x0000000000007918 */ /* 0x000fc00000000000 */
.L_x_2:


//--------------------- .nv.global.init           --------------------------
	.section	.nv.global.init,"aw",@progbits
.nv.global.init:
	.type		$str,@object
	.size		$str,(.L_0 - $str)
$str:
        /*0000*/ 	.byte	0x68, 0x65, 0x6c, 0x6c, 0x6f, 0x25, 0x64, 0x0a, 0x00
.L_0:


//--------------------- .nv.shared.reserved.0     --------------------------
	.section	.nv.shared.reserved.0,"aw",@nobits
	.weak		__nv_reservedSMEM_offset_0_alias
	.size		__nv_reservedSMEM_offset_0_alias, 0, 64
	.other		__nv_reservedSMEM_offset_0_alias,@"STO_CUDA_RESERVED_SHARED STV_DEFAULT"
__nv_reservedSMEM_offset_0_alias:
	.zero		0
	.zero		64


//--------------------- .nv.constant0._Z10helloCoresi --------------------------
	.section	.nv.constant0._Z10helloCoresi,"a",@progbits
	.sectionflags	@""
	.align	4
.nv.constant0._Z10helloCoresi:
	.zero		900


//--------------------- SYMBOLS --------------------------

	.type		.nv.reservedSmem.offset0,@object
	.size		.nv.reservedSmem.offset0,0x4
	.type		vprintf,@function
